//
// Generated by NVIDIA NVVM Compiler
//
// Compiler Build ID: CL-36424714
// Cuda compilation tools, release 13.0, V13.0.88
// Based on NVVM 20.0.0
//

.version 9.0
.target sm_100
.address_size 64

	// .globl	_Z13arrayAdditionPiS_S_i

.visible .entry _Z13arrayAdditionPiS_S_i(
	.param .u64 .ptr .align 1 _Z13arrayAdditionPiS_S_i_param_0,
	.param .u64 .ptr .align 1 _Z13arrayAdditionPiS_S_i_param_1,
	.param .u64 .ptr .align 1 _Z13arrayAdditionPiS_S_i_param_2,
	.param .u32 _Z13arrayAdditionPiS_S_i_param_3
)
{
	.reg .pred 	%p<3>;
	.reg .b32 	%r<59>;
	.reg .b64 	%rd<11>;

	ld.param.u64 	%rd4, [_Z13arrayAdditionPiS_S_i_param_0];
	ld.param.u64 	%rd5, [_Z13arrayAdditionPiS_S_i_param_1];
	ld.param.u64 	%rd6, [_Z13arrayAdditionPiS_S_i_param_2];
	ld.param.u32 	%r4, [_Z13arrayAdditionPiS_S_i_param_3];
	mov.u32 	%r5, %tid.x;
	mov.u32 	%r6, %ctaid.x;
	mov.u32 	%r7, %ntid.x;
	mad.lo.s32 	%r8, %r6, %r7, %r5;
	add.s32 	%r1, %r4, %r8;
	setp.gt.s32 	%p1, %r8, 4194303;
	@%p1 bra 	$L__BB0_3;
	cvta.to.global.u64 	%rd7, %rd4;
	cvta.to.global.u64 	%rd8, %rd5;
	cvta.to.global.u64 	%rd9, %rd6;
	mul.wide.s32 	%rd10, %r1, 4;
	add.s64 	%rd1, %rd7, %rd10;
	add.s64 	%rd2, %rd8, %rd10;
	add.s64 	%rd3, %rd9, %rd10;
	mov.b32 	%r58, 0;
$L__BB0_2:
	ld.global.u32 	%r10, [%rd1];
	ld.global.u32 	%r11, [%rd2];
	add.s32 	%r12, %r11, %r10;
	st.global.u32 	[%rd3], %r12;
	ld.global.u32 	%r13, [%rd1];
	ld.global.u32 	%r14, [%rd2];
	add.s32 	%r15, %r14, %r13;
	st.global.u32 	[%rd3], %r15;
	ld.global.u32 	%r16, [%rd1];
	ld.global.u32 	%r17, [%rd2];
	add.s32 	%r18, %r17, %r16;
	st.global.u32 	[%rd3], %r18;
	ld.global.u32 	%r19, [%rd1];
	ld.global.u32 	%r20, [%rd2];
	add.s32 	%r21, %r20, %r19;
	st.global.u32 	[%rd3], %r21;
	ld.global.u32 	%r22, [%rd1];
	ld.global.u32 	%r23, [%rd2];
	add.s32 	%r24, %r23, %r22;
	st.global.u32 	[%rd3], %r24;
	ld.global.u32 	%r25, [%rd1];
	ld.global.u32 	%r26, [%rd2];
	add.s32 	%r27, %r26, %r25;
	st.global.u32 	[%rd3], %r27;
	ld.global.u32 	%r28, [%rd1];
	ld.global.u32 	%r29, [%rd2];
	add.s32 	%r30, %r29, %r28;
	st.global.u32 	[%rd3], %r30;
	ld.global.u32 	%r31, [%rd1];
	ld.global.u32 	%r32, [%rd2];
	add.s32 	%r33, %r32, %r31;
	st.global.u32 	[%rd3], %r33;
	ld.global.u32 	%r34, [%rd1];
	ld.global.u32 	%r35, [%rd2];
	add.s32 	%r36, %r35, %r34;
	st.global.u32 	[%rd3], %r36;
	ld.global.u32 	%r37, [%rd1];
	ld.global.u32 	%r38, [%rd2];
	add.s32 	%r39, %r38, %r37;
	st.global.u32 	[%rd3], %r39;
	ld.global.u32 	%r40, [%rd1];
	ld.global.u32 	%r41, [%rd2];
	add.s32 	%r42, %r41, %r40;
	st.global.u32 	[%rd3], %r42;
	ld.global.u32 	%r43, [%rd1];
	ld.global.u32 	%r44, [%rd2];
	add.s32 	%r45, %r44, %r43;
	st.global.u32 	[%rd3], %r45;
	ld.global.u32 	%r46, [%rd1];
	ld.global.u32 	%r47, [%rd2];
	add.s32 	%r48, %r47, %r46;
	st.global.u32 	[%rd3], %r48;
	ld.global.u32 	%r49, [%rd1];
	ld.global.u32 	%r50, [%rd2];
	add.s32 	%r51, %r50, %r49;
	st.global.u32 	[%rd3], %r51;
	ld.global.u32 	%r52, [%rd1];
	ld.global.u32 	%r53, [%rd2];
	add.s32 	%r54, %r53, %r52;
	st.global.u32 	[%rd3], %r54;
	ld.global.u32 	%r55, [%rd1];
	ld.global.u32 	%r56, [%rd2];
	add.s32 	%r57, %r56, %r55;
	st.global.u32 	[%rd3], %r57;
	add.s32 	%r58, %r58, 16;
	setp.ne.s32 	%p2, %r58, 400;
	@%p2 bra 	$L__BB0_2;
$L__BB0_3:
	ret;

}


// ===== COMPILED SASS (sm_100) =====

	.target	sm_100

	.elftype	@"ET_EXEC"


//--------------------- .note.nv.tkinfo           --------------------------
	.section	.note.nv.tkinfo,"",@"SHT_NOTE"
	.sectionflags	@"SHF_NOTE_NV_TKINFO"
	.tkinfo
        /*0018*/ 	.word	0x00000002
        /*0030*/ 	.string	""
        /*0030*/ 	.string	"ptxas"
        /*0030*/ 	.string	"Cuda compilation tools, release 13.0, V13.0.88"
        /*0030*/ 	.string	"Build cuda_13.0.r13.0/compiler.36424714_0"
        /*0030*/ 	.string	"-arch sm_100 -m 64 "



//--------------------- .note.nv.cuinfo           --------------------------
	.section	.note.nv.cuinfo,"",@"SHT_NOTE"
	.sectionflags	@"SHF_NOTE_NV_CUINFO"
        /*0018*/ 	.short	0x0002
        /*001a*/ 	.short	0x0064
        /*001c*/ 	.short	0x0082
	.zero		2


//--------------------- .nv.info                  --------------------------
	.section	.nv.info,"",@"SHT_CUDA_INFO"
	.align	4


	//----- nvinfo : EIATTR_REGCOUNT
	.align		4
        /*0000*/ 	.byte	0x04, 0x2f
        /*0002*/ 	.short	(.L_1 - .L_0)
	.align		4
.L_0:
        /*0004*/ 	.word	index@(_Z13arrayAdditionPiS_S_i)
        /*0008*/ 	.word	0x00000012


	//----- nvinfo : EIATTR_FRAME_SIZE
	.align		4
.L_1:
        /*000c*/ 	.byte	0x04, 0x11
        /*000e*/ 	.short	(.L_3 - .L_2)
	.align		4
.L_2:
        /*0010*/ 	.word	index@(_Z13arrayAdditionPiS_S_i)
        /*0014*/ 	.word	0x00000000


	//----- nvinfo : EIATTR_MIN_STACK_SIZE
	.align		4
.L_3:
        /*0018*/ 	.byte	0x04, 0x12
        /*001a*/ 	.short	(.L_5 - .L_4)
	.align		4
.L_4:
        /*001c*/ 	.word	index@(_Z13arrayAdditionPiS_S_i)
        /*0020*/ 	.word	0x00000000
.L_5:


//--------------------- .nv.compat                --------------------------
	.section	.nv.compat,"",@"SHT_CUDA_COMPAT_INFO"
	.align	4
        /*0000*/ 	.byte	0x02, 0x09, 0x00, 0x00, 0x02, 0x02, 0x01, 0x00, 0x02, 0x05, 0x05, 0x00, 0x03, 0x07, 0x01, 0x01
        /*0010*/ 	.byte	0x02, 0x03, 0x00, 0x00, 0x02, 0x06, 0x01, 0x00, 0x04, 0x0b, 0x08, 0x00, 0x09, 0x00, 0x00, 0x00
        /*0020*/ 	.byte	0x00, 0x00, 0x00, 0x00


//--------------------- .nv.info._Z13arrayAdditionPiS_S_i --------------------------
	.section	.nv.info._Z13arrayAdditionPiS_S_i,"",@"SHT_CUDA_INFO"
	.sectionflags	@""
	.align	4


	//----- nvinfo : EIATTR_CUDA_API_VERSION
	.align		4
        /*0000*/ 	.byte	0x04, 0x37
        /*0002*/ 	.short	(.L_7 - .L_6)
.L_6:
        /*0004*/ 	.word	0x00000082


	//----- nvinfo : EIATTR_KPARAM_INFO
	.align		4
.L_7:
        /*0008*/ 	.byte	0x04, 0x17
        /*000a*/ 	.short	(.L_9 - .L_8)
.L_8:
        /*000c*/ 	.word	0x00000000
        /*0010*/ 	.short	0x0003
        /*0012*/ 	.short	0x0018
        /*0014*/ 	.byte	0x00, 0xf0, 0x11, 0x00


	//----- nvinfo : EIATTR_KPARAM_INFO
	.align		4
.L_9:
        /*0018*/ 	.byte	0x04, 0x17
        /*001a*/ 	.short	(.L_11 - .L_10)
.L_10:
        /*001c*/ 	.word	0x00000000
        /*0020*/ 	.short	0x0002
        /*0022*/ 	.short	0x0010
        /*0024*/ 	.byte	0x00, 0xf5, 0x21, 0x00


	//----- nvinfo : EIATTR_KPARAM_INFO
	.align		4
.L_11:
        /*0028*/ 	.byte	0x04, 0x17
        /*002a*/ 	.short	(.L_13 - .L_12)
.L_12:
        /*002c*/ 	.word	0x00000000
        /*0030*/ 	.short	0x0001
        /*0032*/ 	.short	0x0008
        /*0034*/ 	.byte	0x00, 0xf5, 0x21, 0x00


	//----- nvinfo : EIATTR_KPARAM_INFO
	.align		4
.L_13:
        /*0038*/ 	.byte	0x04, 0x17
        /*003a*/ 	.short	(.L_15 - .L_14)
.L_14:
        /*003c*/ 	.word	0x00000000
        /*0040*/ 	.short	0x0000
        /*0042*/ 	.short	0x0000
        /*0044*/ 	.byte	0x00, 0xf5, 0x21, 0x00


	//----- nvinfo : EIATTR_SPARSE_MMA_MASK
	.align		4
.L_15:
        /*0048*/ 	.byte	0x03, 0x50
        /*004a*/ 	.short	0x0000


	//----- nvinfo : EIATTR_MAXREG_COUNT
	.align		4
        /*004c*/ 	.byte	0x03, 0x1b
        /*004e*/ 	.short	0x00ff


	//----- nvinfo : EIATTR_MERCURY_ISA_VERSION
	.align		4
        /*0050*/ 	.byte	0x03, 0x5f
        /*0052*/ 	.short	0x0101


	//----- nvinfo : EIATTR_VRC_CTA_INIT_COUNT
	.align		4
        /*0054*/ 	.byte	0x02, 0x4a
	.zero		1
	.zero		1


	//----- nvinfo : EIATTR_EXIT_INSTR_OFFSETS
	.align		4
        /*0058*/ 	.byte	0x04, 0x1c
        /*005a*/ 	.short	(.L_17 - .L_16)


	//   ....[0]....
.L_16:
        /*005c*/ 	.word	0x00000080


	//   ....[1]....
        /*0060*/ 	.word	0x00001540


	//----- nvinfo : EIATTR_CBANK_PARAM_SIZE
	.align		4
.L_17:
        /*0064*/ 	.byte	0x03, 0x19
        /*0066*/ 	.short	0x001c


	//----- nvinfo : EIATTR_PARAM_CBANK
	.align		4
        /*0068*/ 	.byte	0x04, 0x0a
        /*006a*/ 	.short	(.L_19 - .L_18)
	.align		4
.L_18:
        /*006c*/ 	.word	index@(.nv.constant0._Z13arrayAdditionPiS_S_i)
        /*0070*/ 	.short	0x0380
        /*0072*/ 	.short	0x001c


	//----- nvinfo : EIATTR_SW_WAR
	.align		4
.L_19:
        /*0074*/ 	.byte	0x04, 0x36
        /*0076*/ 	.short	(.L_21 - .L_20)
.L_20:
        /*0078*/ 	.word	0x00000008
.L_21:


//--------------------- .nv.callgraph             --------------------------
	.section	.nv.callgraph,"",@"SHT_CUDA_CALLGRAPH"
	.align	4
	.sectionentsize	8
	.align		4
        /*0000*/ 	.word	0x00000000
	.align		4
        /*0004*/ 	.word	0xffffffff
	.align		4
        /*0008*/ 	.word	0x00000000
	.align		4
        /*000c*/ 	.word	0xfffffffe
	.align		4
        /*0010*/ 	.word	0x00000000
	.align		4
        /*0014*/ 	.word	0xfffffffd
	.align		4
        /*0018*/ 	.word	0x00000000
	.align		4
        /*001c*/ 	.word	0xfffffffc


//--------------------- .text._Z13arrayAdditionPiS_S_i --------------------------
	.section	.text._Z13arrayAdditionPiS_S_i,"ax",@progbits
	.align	128
        .global         _Z13arrayAdditionPiS_S_i
        .type           _Z13arrayAdditionPiS_S_i,@function
        .size           _Z13arrayAdditionPiS_S_i,(.L_x_2 - _Z13arrayAdditionPiS_S_i)
        .other          _Z13arrayAdditionPiS_S_i,@"STO_CUDA_ENTRY STV_DEFAULT"
_Z13arrayAdditionPiS_S_i:
.text._Z13arrayAdditionPiS_S_i:
[----:B------:R-:W-:Y:S01]  /*0000*/  LDC R1, c[0x0][0x37c] ;  /* 0x0000df00ff017b82 */ /* 0x000fe20000000800 */
[----:B------:R-:W0:Y:S07]  /*0010*/  S2R R0, SR_TID.X ;  /* 0x0000000000007919 */ /* 0x000e2e0000002100 */
[----:B------:R-:W0:Y:S01]  /*0020*/  S2UR UR4, SR_CTAID.X ;  /* 0x00000000000479c3 */ /* 0x000e220000002500 */
[----:B------:R-:W1:Y:S07]  /*0030*/  LDCU UR5, c[0x0][0x398] ;  /* 0x00007300ff0577ac */ /* 0x000e6e0008000800 */
[----:B------:R-:W0:Y:S02]  /*0040*/  LDC R3, c[0x0][0x360] ;  /* 0x0000d800ff037b82 */ /* 0x000e240000000800 */
[----:B0-----:R-:W-:-:S05]  /*0050*/  IMAD R0, R3, UR4, R0 ;  /* 0x0000000403007c24 */ /* 0x001fca000f8e0200 */
[C---:B------:R-:W-:Y:S02]  /*0060*/  ISETP.GT.AND P0, PT, R0.reuse, 0x3fffff, PT ;  /* 0x003fffff0000780c */ /* 0x040fe40003f04270 */
[----:B-1----:R-:W-:-:S11]  /*0070*/  IADD3 R9, PT, PT, R0, UR5, RZ ;  /* 0x0000000500097c10 */ /* 0x002fd6000fffe0ff */
[----:B------:R-:W-:Y:S05]  /*0080*/  @P0 EXIT ;  /* 0x000000000000094d */ /* 0x000fea0003800000 */
[----:B------:R-:W0:Y:S01]  /*0090*/  LDC.64 R2, c[0x0][0x380] ;  /* 0x0000e000ff027b82 */ /* 0x000e220000000a00 */
[----:B------:R-:W1:Y:S01]  /*00a0*/  LDCU.64 UR6, c[0x0][0x358] ;  /* 0x00006b00ff0677ac */ /* 0x000e620008000a00 */
[----:B------:R-:W-:-:S06]  /*00b0*/  UMOV UR4, URZ ;  /* 0x000000ff00047c82 */ /* 0x000fcc0008000000 */
[----:B------:R-:W2:Y:S08]  /*00c0*/  LDC.64 R4, c[0x0][0x388] ;  /* 0x0000e200ff047b82 */ /* 0x000eb00000000a00 */
[----:B------:R-:W3:Y:S01]  /*00d0*/  LDC.64 R6, c[0x0][0x390] ;  /* 0x0000e400ff067b82 */ /* 0x000ee20000000a00 */
[----:B0-----:R-:W-:-:S04]  /*00e0*/  IMAD.WIDE R2, R9, 0x4, R2 ;  /* 0x0000000409027825 */ /* 0x001fc800078e0202 */
[----:B--2---:R-:W-:-:S04]  /*00f0*/  IMAD.WIDE R4, R9, 0x4, R4 ;  /* 0x0000000409047825 */ /* 0x004fc800078e0204 */
[----:B-1-3--:R-:W-:-:S07]  /*0100*/  IMAD.WIDE R6, R9, 0x4, R6 ;  /* 0x0000000409067825 */ /* 0x00afce00078e0206 */
.L_x_0:
[----:B------:R-:W2:Y:S04]  /*0110*/  LDG.E R0, desc[UR6][R2.64] ;  /* 0x0000000602007981 */ /* 0x000ea8000c1e1900 */
[----:B0-----:R-:W2:Y:S02]  /*0120*/  LDG.E R9, desc[UR6][R4.64] ;  /* 0x0000000604097981 */ /* 0x001ea4000c1e1900 */
[----:B--2---:R-:W-:-:S05]  /*0130*/  IMAD.IADD R9, R0, 0x1, R9 ;  /* 0x0000000100097824 */ /* 0x004fca00078e0209 */
[----:B------:R0:W-:Y:S04]  /*0140*/  STG.E desc[UR6][R6.64], R9 ;  /* 0x0000000906007986 */ /* 0x0001e8000c101906 */
[----:B------:R-:W2:Y:S04]  /*0150*/  LDG.E R0, desc[UR6][R2.64] ;  /* 0x0000000602007981 */ /* 0x000ea8000c1e1900 */
[----:B------:R-:W2:Y:S02]  /*0160*/  LDG.E R11, desc[UR6][R4.64] ;  /* 0x00000006040b7981 */ /* 0x000ea4000c1e1900 */
[----:B--2---:R-:W-:-:S05]  /*0170*/  IADD3 R11, PT, PT, R0, R11, RZ ;  /* 0x0000000b000b7210 */ /* 0x004fca0007ffe0ff */
[----:B------:R1:W-:Y:S04]  /*0180*/  STG.E desc[UR6][R6.64], R11 ;  /* 0x0000000b06007986 */ /* 0x0003e8000c101906 */
[----:B------:R-:W2:Y:S04]  /*0190*/  LDG.E R0, desc[UR6][R2.64] ;  /* 0x0000000602007981 */ /* 0x000ea8000c1e1900 */
[----:B------:R-:W2:Y:S02]  /*01a0*/  LDG.E R13, desc[UR6][R4.64] ;  /* 0x00000006040d7981 */ /* 0x000ea4000c1e1900 */
[----:B--2---:R-:W-:-:S05]  /*01b0*/  IMAD.IADD R13, R0, 0x1, R13 ;  /* 0x00000001000d7824 */ /* 0x004fca00078e020d */
[----:B------:R2:W-:Y:S04]  /*01c0*/  STG.E desc[UR6][R6.64], R13 ;  /* 0x0000000d06007986 */ /* 0x0005e8000c101906 */
[----:B------:R-:W3:Y:S04]  /*01d0*/  LDG.E R0, desc[UR6][R2.64] ;  /* 0x0000000602007981 */ /* 0x000ee8000c1e1900 */
[----:B------:R-:W3:Y:S02]  /*01e0*/  LDG.E R15, desc[UR6][R4.64] ;  /* 0x00000006040f7981 */ /* 0x000ee4000c1e1900 */
[----:B---3--:R-:W-:-:S05]  /*01f0*/  IADD3 R15, PT, PT, R0, R15, RZ ;  /* 0x0000000f000f7210 */ /* 0x008fca0007ffe0ff */
[----:B------:R3:W-:Y:S04]  /*0200*/  STG.E desc[UR6][R6.64], R15 ;  /* 0x0000000f06007986 */ /* 0x0007e8000c101906 */
[----:B------:R-:W4:Y:S04]  /*0210*/  LDG.E R0, desc[UR6][R2.64] ;  /* 0x0000000602007981 */ /* 0x000f28000c1e1900 */
[----:B0-----:R-:W4:Y:S02]  /*0220*/  LDG.E R9, desc[UR6][R4.64] ;  /* 0x0000000604097981 */ /* 0x001f24000c1e1900 */
[----:B----4-:R-:W-:-:S05]  /*0230*/  IMAD.IADD R9, R0, 0x1, R9 ;  /* 0x0000000100097824 */ /* 0x010fca00078e0209 */
[----:B------:R0:W-:Y:S04]  /*0240*/  STG.E desc[UR6][R6.64], R9 ;  /* 0x0000000906007986 */ /* 0x0001e8000c101906 */
[----:B------:R-:W4:Y:S04]  /*0250*/  LDG.E R0, desc[UR6][R2.64] ;  /* 0x0000000602007981 */ /* 0x000f28000c1e1900 */
[----:B-1----:R-:W4:Y:S02]  /*0260*/  LDG.E R11, desc[UR6][R4.64] ;  /* 0x00000006040b7981 */ /* 0x002f24000c1e1900 */
[----:B----4-:R-:W-:-:S05]  /*0270*/  IADD3 R11, PT, PT, R0, R11, RZ ;  /* 0x0000000b000b7210 */ /* 0x010fca0007ffe0ff */
[----:B------:R1:W-:Y:S04]  /*0280*/  STG.E desc[UR6][R6.64], R11 ;  /* 0x0000000b06007986 */ /* 0x0003e8000c101906 */
[----:B------:R-:W4:Y:S04]  /*0290*/  LDG.E R0, desc[UR6][R2.64] ;  /* 0x0000000602007981 */ /* 0x000f28000c1e1900 */
[----:B--2---:R-:W4:Y:S02]  /*02a0*/  LDG.E R13, desc[UR6][R4.64] ;  /* 0x00000006040d7981 */ /* 0x004f24000c1e1900 */
[----:B----4-:R-:W-:-:S05]  /*02b0*/  IMAD.IADD R13, R0, 0x1, R13 ;  /* 0x00000001000d7824 */ /* 0x010fca00078e020d */
[----:B------:R2:W-:Y:S04]  /*02c0*/  STG.E desc[UR6][R6.64], R13 ;  /* 0x0000000d06007986 */ /* 0x0005e8000c101906 */
[----:B------:R-:W4:Y:S04]  /*02d0*/  LDG.E R0, desc[UR6][R2.64] ;  /* 0x0000000602007981 */ /* 0x000f28000c1e1900 */
[----:B---3--:R-:W4:Y:S02]  /*02e0*/  LDG.E R15, desc[UR6][R4.64] ;  /* 0x00000006040f7981 */ /* 0x008f24000c1e1900 */
[----:B----4-:R-:W-:-:S05]  /*02f0*/  IADD3 R15, PT, PT, R0, R15, RZ ;  /* 0x0000000f000f7210 */ /* 0x010fca0007ffe0ff */
        /* <DEDUP_REMOVED lines=275> */
[----:B----4-:R-:W-:-:S05]  /*1430*/  IADD3 R9, PT, PT, R0, R9, RZ ;  /* 0x0000000900097210 */ /* 0x010fca0007ffe0ff */
[----:B------:R0:W-:Y:S04]  /*1440*/  STG.E desc[UR6][R6.64], R9 ;  /* 0x0000000906007986 */ /* 0x0001e8000c101906 */
[----:B------:R-:W4:Y:S04]  /*1450*/  LDG.E R0, desc[UR6][R2.64] ;  /* 0x0000000602007981 */ /* 0x000f28000c1e1900 */
[----:B-1----:R-:W4:Y:S02]  /*1460*/  LDG.E R11, desc[UR6][R4.64] ;  /* 0x00000006040b7981 */ /* 0x002f24000c1e1900 */
[----:B----4-:R-:W-:-:S05]  /*1470*/  IMAD.IADD R11, R0, 0x1, R11 ;  /* 0x00000001000b7824 */ /* 0x010fca00078e020b */
[----:B------:R0:W-:Y:S04]  /*1480*/  STG.E desc[UR6][R6.64], R11 ;  /* 0x0000000b06007986 */ /* 0x0001e8000c101906 */
[----:B------:R-:W4:Y:S04]  /*1490*/  LDG.E R0, desc[UR6][R2.64] ;  /* 0x0000000602007981 */ /* 0x000f28000c1e1900 */
[----:B--2---:R-:W4:Y:S02]  /*14a0*/  LDG.E R13, desc[UR6][R4.64] ;  /* 0x00000006040d7981 */ /* 0x004f24000c1e1900 */
[----:B----4-:R-:W-:-:S05]  /*14b0*/  IADD3 R13, PT, PT, R0, R13, RZ ;  /* 0x0000000d000d7210 */ /* 0x010fca0007ffe0ff */
[----:B------:R0:W-:Y:S04]  /*14c0*/  STG.E desc[UR6][R6.64], R13 ;  /* 0x0000000d06007986 */ /* 0x0001e8000c101906 */
[----:B------:R-:W2:Y:S04]  /*14d0*/  LDG.E R0, desc[UR6][R2.64] ;  /* 0x0000000602007981 */ /* 0x000ea8000c1e1900 */
[----:B---3--:R-:W2:Y:S01]  /*14e0*/  LDG.E R15, desc[UR6][R4.64] ;  /* 0x00000006040f7981 */ /* 0x008ea2000c1e1900 */
[----:B------:R-:W-:-:S04]  /*14f0*/  UIADD3 UR4, UPT, UPT, UR4, 0x50, URZ ;  /* 0x0000005004047890 */ /* 0x000fc8000fffe0ff */
[----:B------:R-:W-:Y:S01]  /*1500*/  UISETP.NE.AND UP0, UPT, UR4, 0x190, UPT ;  /* 0x000001900400788c */ /* 0x000fe2000bf05270 */
[----:B--2---:R-:W-:-:S05]  /*1510*/  IADD3 R15, PT, PT, R0, R15, RZ ;  /* 0x0000000f000f7210 */ /* 0x004fca0007ffe0ff */
[----:B------:R0:W-:Y:S03]  /*1520*/  STG.E desc[UR6][R6.64], R15 ;  /* 0x0000000f06007986 */ /* 0x0001e6000c101906 */
[----:B------:R-:W-:Y:S05]  /*1530*/  BRA.U UP0, `(.L_x_0) ;  /* 0xffffffe900f47547 */ /* 0x000fea000b83ffff */
[----:B------:R-:W-:Y:S05]  /*1540*/  EXIT ;  /* 0x000000000000794d */ /* 0x000fea0003800000 */
.L_x_1:
[----:B------:R-:W-:-:S00]  /*1550*/  BRA `(.L_x_1) ;  /* 0xfffffffc00fc7947 */ /* 0x000fc0000383ffff */
[----:B------:R-:W-:-:S00]  /*1560*/  NOP ;  /* 0x0000000000007918 */ /* 0x000fc00000000000 */
        /* <DEDUP_REMOVED lines=9> */
.L_x_2:


//--------------------- .nv.shared.reserved.0     --------------------------
	.section	.nv.shared.reserved.0,"aw",@nobits
	.weak		__nv_reservedSMEM_offset_0_alias
	.size		__nv_reservedSMEM_offset_0_alias, 0, 64
	.other		__nv_reservedSMEM_offset_0_alias,@"STO_CUDA_RESERVED_SHARED STV_DEFAULT"
__nv_reservedSMEM_offset_0_alias:
	.zero		0
	.zero		64


//--------------------- .nv.constant0._Z13arrayAdditionPiS_S_i --------------------------
	.section	.nv.constant0._Z13arrayAdditionPiS_S_i,"a",@progbits
	.sectionflags	@""
	.align	4
.nv.constant0._Z13arrayAdditionPiS_S_i:
	.zero		924


//--------------------- SYMBOLS --------------------------

	.type		.nv.reservedSmem.offset0,@object
	.size		.nv.reservedSmem.offset0,0x4
